//
// Generated by NVIDIA NVVM Compiler
//
// Compiler Build ID: CL-36424714
// Cuda compilation tools, release 13.0, V13.0.88
// Based on NVVM 20.0.0
//

.version 9.0
.target sm_100
.address_size 64

	// .globl	kernelMain
// _ZZ10kernelMainE3mem has been demoted

.visible .entry kernelMain(
	.param .u64 .ptr .align 1 kernelMain_param_0,
	.param .u64 .ptr .align 1 kernelMain_param_1
)
{
	.reg .pred 	%p<12>;
	.reg .b32 	%r<58>;
	.reg .b64 	%rd<11>;
	// demoted variable
	.shared .align 4 .b8 _ZZ10kernelMainE3mem[4096];
	ld.param.u64 	%rd2, [kernelMain_param_0];
	ld.param.u64 	%rd1, [kernelMain_param_1];
	cvta.to.global.u64 	%rd3, %rd2;
	mov.u32 	%r1, %ctaid.x;
	mov.u32 	%r25, %ntid.x;
	mov.u32 	%r2, %tid.x;
	mad.lo.s32 	%r26, %r1, %r25, %r2;
	shl.b32 	%r27, %r26, 2;
	mul.wide.s32 	%rd4, %r27, 4;
	add.s64 	%rd5, %rd3, %rd4;
	ld.global.u32 	%r28, [%rd5];
	mul.wide.u32 	%rd6, %r27, 4;
	add.s64 	%rd7, %rd3, %rd6;
	ld.global.u32 	%r29, [%rd7+4];
	min.s32 	%r30, %r29, %r28;
	ld.global.u32 	%r31, [%rd7+8];
	min.s32 	%r32, %r31, %r30;
	ld.global.u32 	%r33, [%rd7+12];
	min.s32 	%r34, %r33, %r32;
	shl.b32 	%r35, %r2, 2;
	mov.u32 	%r36, _ZZ10kernelMainE3mem;
	add.s32 	%r3, %r36, %r35;
	st.shared.u32 	[%r3], %r34;
	bar.sync 	0;
	ld.shared.u32 	%r49, [%r3];
	setp.eq.s32 	%p1, %r2, 0;
	@%p1 bra 	$L__BB0_2;
	ld.shared.u32 	%r37, [%r3+-4];
	min.s32 	%r49, %r49, %r37;
$L__BB0_2:
	bar.sync 	0;
	st.shared.u32 	[%r3], %r49;
	setp.lt.u32 	%p2, %r2, 2;
	@%p2 bra 	$L__BB0_4;
	ld.shared.u32 	%r38, [%r3+-8];
	min.s32 	%r49, %r49, %r38;
$L__BB0_4:
	bar.sync 	0;
	st.shared.u32 	[%r3], %r49;
	setp.lt.u32 	%p3, %r2, 4;
	@%p3 bra 	$L__BB0_6;
	ld.shared.u32 	%r39, [%r3+-16];
	min.s32 	%r49, %r49, %r39;
$L__BB0_6:
	bar.sync 	0;
	st.shared.u32 	[%r3], %r49;
	setp.lt.u32 	%p4, %r2, 8;
	@%p4 bra 	$L__BB0_8;
	ld.shared.u32 	%r40, [%r3+-32];
	min.s32 	%r49, %r49, %r40;
$L__BB0_8:
	bar.sync 	0;
	st.shared.u32 	[%r3], %r49;
	setp.lt.u32 	%p5, %r2, 16;
	@%p5 bra 	$L__BB0_10;
	ld.shared.u32 	%r41, [%r3+-64];
	min.s32 	%r49, %r49, %r41;
$L__BB0_10:
	bar.sync 	0;
	st.shared.u32 	[%r3], %r49;
	setp.lt.u32 	%p6, %r2, 32;
	@%p6 bra 	$L__BB0_12;
	ld.shared.u32 	%r42, [%r3+-128];
	min.s32 	%r49, %r49, %r42;
$L__BB0_12:
	bar.sync 	0;
	st.shared.u32 	[%r3], %r49;
	setp.lt.u32 	%p7, %r2, 64;
	@%p7 bra 	$L__BB0_14;
	ld.shared.u32 	%r43, [%r3+-256];
	min.s32 	%r49, %r49, %r43;
$L__BB0_14:
	bar.sync 	0;
	st.shared.u32 	[%r3], %r49;
	setp.lt.u32 	%p8, %r2, 128;
	@%p8 bra 	$L__BB0_16;
	ld.shared.u32 	%r44, [%r3+-512];
	min.s32 	%r49, %r49, %r44;
$L__BB0_16:
	bar.sync 	0;
	st.shared.u32 	[%r3], %r49;
	setp.lt.u32 	%p9, %r2, 256;
	@%p9 bra 	$L__BB0_18;
	ld.shared.u32 	%r45, [%r3+-1024];
	min.s32 	%r49, %r49, %r45;
$L__BB0_18:
	bar.sync 	0;
	st.shared.u32 	[%r3], %r49;
	setp.lt.u32 	%p10, %r2, 512;
	@%p10 bra 	$L__BB0_20;
	ld.shared.u32 	%r46, [%r3+-2048];
	min.s32 	%r49, %r49, %r46;
$L__BB0_20:
	bar.sync 	0;
	st.shared.u32 	[%r3], %r49;
	setp.ne.s32 	%p11, %r2, 1023;
	@%p11 bra 	$L__BB0_22;
	ld.shared.u32 	%r47, [_ZZ10kernelMainE3mem+4092];
	cvta.to.global.u64 	%rd8, %rd1;
	mul.wide.u32 	%rd9, %r1, 4;
	add.s64 	%rd10, %rd8, %rd9;
	st.global.u32 	[%rd10], %r47;
$L__BB0_22:
	ret;

}
	// .globl	kernelPrepare
.visible .entry kernelPrepare(
	.param .u64 .ptr .align 1 kernelPrepare_param_0,
	.param .u64 .ptr .align 1 kernelPrepare_param_1,
	.param .u64 .ptr .align 1 kernelPrepare_param_2
)
{
	.reg .pred 	%p<9>;
	.reg .b32 	%r<70>;
	.reg .b64 	%rd<21>;

	ld.param.u64 	%rd3, [kernelPrepare_param_0];
	ld.param.u64 	%rd2, [kernelPrepare_param_1];
	ld.param.u64 	%rd4, [kernelPrepare_param_2];
	cvta.to.global.u64 	%rd1, %rd3;
	cvta.to.global.u64 	%rd5, %rd4;
	ld.global.u32 	%r1, [%rd5];
	ld.global.u32 	%r2, [%rd5+4];
	mov.u32 	%r35, %ctaid.x;
	mov.u32 	%r36, %ntid.x;
	mov.u32 	%r37, %tid.x;
	mad.lo.s32 	%r3, %r35, %r36, %r37;
	mul.lo.s32 	%r4, %r1, %r3;
	setp.ge.u32 	%p1, %r4, %r2;
	@%p1 bra 	$L__BB1_10;
	mul.wide.u32 	%rd6, %r4, 4;
	add.s64 	%rd7, %rd1, %rd6;
	ld.global.u32 	%r69, [%rd7];
	setp.lt.u32 	%p2, %r1, 2;
	add.s32 	%r6, %r4, 1;
	setp.ge.u32 	%p3, %r6, %r2;
	or.pred  	%p4, %p2, %p3;
	@%p4 bra 	$L__BB1_9;
	sub.s32 	%r40, %r2, %r4;
	add.s32 	%r41, %r40, -2;
	add.s32 	%r42, %r1, -2;
	min.u32 	%r43, %r41, %r42;
	add.s32 	%r7, %r43, 1;
	and.b32  	%r8, %r7, 3;
	setp.lt.u32 	%p5, %r43, 3;
	mov.b32 	%r67, 1;
	mov.u32 	%r66, %r6;
	@%p5 bra 	$L__BB1_6;
	add.s32 	%r59, %r4, 2;
	and.b32  	%r45, %r7, -4;
	neg.s32 	%r58, %r45;
	mov.b32 	%r57, 2;
$L__BB1_4:
	add.s32 	%r46, %r59, -1;
	mul.wide.u32 	%rd8, %r46, 4;
	add.s64 	%rd9, %rd1, %rd8;
	ld.global.u32 	%r47, [%rd9];
	min.s32 	%r48, %r69, %r47;
	add.s32 	%r49, %r59, 2;
	mul.wide.u32 	%rd10, %r59, 4;
	add.s64 	%rd11, %rd1, %rd10;
	ld.global.u32 	%r50, [%rd11];
	min.s32 	%r51, %r48, %r50;
	add.s32 	%r52, %r59, 1;
	mul.wide.u32 	%rd12, %r52, 4;
	add.s64 	%rd13, %rd1, %rd12;
	ld.global.u32 	%r53, [%rd13];
	min.s32 	%r54, %r51, %r53;
	mul.wide.u32 	%rd14, %r49, 4;
	add.s64 	%rd15, %rd1, %rd14;
	ld.global.u32 	%r55, [%rd15];
	min.s32 	%r69, %r54, %r55;
	add.s32 	%r59, %r59, 4;
	add.s32 	%r58, %r58, 4;
	add.s32 	%r57, %r57, 4;
	setp.ne.s32 	%p6, %r58, 0;
	@%p6 bra 	$L__BB1_4;
	add.s32 	%r66, %r59, -1;
	add.s32 	%r67, %r57, -1;
$L__BB1_6:
	setp.eq.s32 	%p7, %r8, 0;
	@%p7 bra 	$L__BB1_9;
	neg.s32 	%r65, %r8;
$L__BB1_8:
	.pragma "nounroll";
	mul.wide.u32 	%rd16, %r66, 4;
	add.s64 	%rd17, %rd1, %rd16;
	ld.global.u32 	%r56, [%rd17];
	min.s32 	%r69, %r69, %r56;
	add.s32 	%r31, %r67, 1;
	add.s32 	%r66, %r6, %r67;
	add.s32 	%r65, %r65, 1;
	setp.ne.s32 	%p8, %r65, 0;
	mov.u32 	%r67, %r31;
	@%p8 bra 	$L__BB1_8;
$L__BB1_9:
	cvta.to.global.u64 	%rd18, %rd2;
	mul.wide.s32 	%rd19, %r3, 4;
	add.s64 	%rd20, %rd18, %rd19;
	st.global.u32 	[%rd20], %r69;
$L__BB1_10:
	ret;

}


// ===== COMPILED SASS (sm_100) =====

	.target	sm_100

	.elftype	@"ET_EXEC"


//--------------------- .note.nv.tkinfo           --------------------------
	.section	.note.nv.tkinfo,"",@"SHT_NOTE"
	.sectionflags	@"SHF_NOTE_NV_TKINFO"
	.tkinfo
        /*0018*/ 	.word	0x00000002
        /*0030*/ 	.string	""
        /*0030*/ 	.string	"ptxas"
        /*0030*/ 	.string	"Cuda compilation tools, release 13.0, V13.0.88"
        /*0030*/ 	.string	"Build cuda_13.0.r13.0/compiler.36424714_0"
        /*0030*/ 	.string	"-arch sm_100 -m 64 "



//--------------------- .note.nv.cuinfo           --------------------------
	.section	.note.nv.cuinfo,"",@"SHT_NOTE"
	.sectionflags	@"SHF_NOTE_NV_CUINFO"
        /*0018*/ 	.short	0x0002
        /*001a*/ 	.short	0x0064
        /*001c*/ 	.short	0x0082
	.zero		2


//--------------------- .nv.info                  --------------------------
	.section	.nv.info,"",@"SHT_CUDA_INFO"
	.align	4


	//----- nvinfo : EIATTR_REGCOUNT
	.align		4
        /*0000*/ 	.byte	0x04, 0x2f
        /*0002*/ 	.short	(.L_1 - .L_0)
	.align		4
.L_0:
        /*0004*/ 	.word	index@(kernelMain)
        /*0008*/ 	.word	0x0000000e


	//----- nvinfo : EIATTR_FRAME_SIZE
	.align		4
.L_1:
        /*000c*/ 	.byte	0x04, 0x11
        /*000e*/ 	.short	(.L_3 - .L_2)
	.align		4
.L_2:
        /*0010*/ 	.word	index@(kernelMain)
        /*0014*/ 	.word	0x00000000


	//----- nvinfo : EIATTR_REGCOUNT
	.align		4
.L_3:
        /*0018*/ 	.byte	0x04, 0x2f
        /*001a*/ 	.short	(.L_5 - .L_4)
	.align		4
.L_4:
        /*001c*/ 	.word	index@(kernelPrepare)
        /*0020*/ 	.word	0x00000020


	//----- nvinfo : EIATTR_FRAME_SIZE
	.align		4
.L_5:
        /*0024*/ 	.byte	0x04, 0x11
        /*0026*/ 	.short	(.L_7 - .L_6)
	.align		4
.L_6:
        /*0028*/ 	.word	index@(kernelPrepare)
        /*002c*/ 	.word	0x00000000


	//----- nvinfo : EIATTR_MIN_STACK_SIZE
	.align		4
.L_7:
        /*0030*/ 	.byte	0x04, 0x12
        /*0032*/ 	.short	(.L_9 - .L_8)
	.align		4
.L_8:
        /*0034*/ 	.word	index@(kernelPrepare)
        /*0038*/ 	.word	0x00000000


	//----- nvinfo : EIATTR_MIN_STACK_SIZE
	.align		4
.L_9:
        /*003c*/ 	.byte	0x04, 0x12
        /*003e*/ 	.short	(.L_11 - .L_10)
	.align		4
.L_10:
        /*0040*/ 	.word	index@(kernelMain)
        /*0044*/ 	.word	0x00000000
.L_11:


//--------------------- .nv.compat                --------------------------
	.section	.nv.compat,"",@"SHT_CUDA_COMPAT_INFO"
	.align	4
        /*0000*/ 	.byte	0x02, 0x09, 0x00, 0x00, 0x02, 0x02, 0x01, 0x00, 0x02, 0x05, 0x05, 0x00, 0x03, 0x07, 0x01, 0x01
        /*0010*/ 	.byte	0x02, 0x03, 0x00, 0x00, 0x02, 0x06, 0x01, 0x00, 0x04, 0x0b, 0x08, 0x00, 0x09, 0x00, 0x00, 0x00
        /*0020*/ 	.byte	0x00, 0x00, 0x00, 0x00


//--------------------- .nv.info.kernelPrepare    --------------------------
	.section	.nv.info.kernelPrepare,"",@"SHT_CUDA_INFO"
	.sectionflags	@""
	.align	4


	//----- nvinfo : EIATTR_CUDA_API_VERSION
	.align		4
        /*0000*/ 	.byte	0x04, 0x37
        /*0002*/ 	.short	(.L_13 - .L_12)
.L_12:
        /*0004*/ 	.word	0x00000082


	//----- nvinfo : EIATTR_KPARAM_INFO
	.align		4
.L_13:
        /*0008*/ 	.byte	0x04, 0x17
        /*000a*/ 	.short	(.L_15 - .L_14)
.L_14:
        /*000c*/ 	.word	0x00000000
        /*0010*/ 	.short	0x0002
        /*0012*/ 	.short	0x0010
        /*0014*/ 	.byte	0x00, 0xf5, 0x21, 0x00


	//----- nvinfo : EIATTR_KPARAM_INFO
	.align		4
.L_15:
        /*0018*/ 	.byte	0x04, 0x17
        /*001a*/ 	.short	(.L_17 - .L_16)
.L_16:
        /*001c*/ 	.word	0x00000000
        /*0020*/ 	.short	0x0001
        /*0022*/ 	.short	0x0008
        /*0024*/ 	.byte	0x00, 0xf5, 0x21, 0x00


	//----- nvinfo : EIATTR_KPARAM_INFO
	.align		4
.L_17:
        /*0028*/ 	.byte	0x04, 0x17
        /*002a*/ 	.short	(.L_19 - .L_18)
.L_18:
        /*002c*/ 	.word	0x00000000
        /*0030*/ 	.short	0x0000
        /*0032*/ 	.short	0x0000
        /*0034*/ 	.byte	0x00, 0xf5, 0x21, 0x00


	//----- nvinfo : EIATTR_SPARSE_MMA_MASK
	.align		4
.L_19:
        /*0038*/ 	.byte	0x03, 0x50
        /*003a*/ 	.short	0x0000


	//----- nvinfo : EIATTR_MAXREG_COUNT
	.align		4
        /*003c*/ 	.byte	0x03, 0x1b
        /*003e*/ 	.short	0x00ff


	//----- nvinfo : EIATTR_MERCURY_ISA_VERSION
	.align		4
        /*0040*/ 	.byte	0x03, 0x5f
        /*0042*/ 	.short	0x0101


	//----- nvinfo : EIATTR_VRC_CTA_INIT_COUNT
	.align		4
        /*0044*/ 	.byte	0x02, 0x4a
	.zero		1
	.zero		1


	//----- nvinfo : EIATTR_EXIT_INSTR_OFFSETS
	.align		4
        /*0048*/ 	.byte	0x04, 0x1c
        /*004a*/ 	.short	(.L_21 - .L_20)


	//   ....[0]....
.L_20:
        /*004c*/ 	.word	0x000000b0


	//   ....[1]....
        /*0050*/ 	.word	0x00000b70


	//----- nvinfo : EIATTR_CRS_STACK_SIZE
	.align		4
.L_21:
        /*0054*/ 	.byte	0x04, 0x1e
        /*0056*/ 	.short	(.L_23 - .L_22)
.L_22:
        /*0058*/ 	.word	0x00000000


	//----- nvinfo : EIATTR_CBANK_PARAM_SIZE
	.align		4
.L_23:
        /*005c*/ 	.byte	0x03, 0x19
        /*005e*/ 	.short	0x0018


	//----- nvinfo : EIATTR_PARAM_CBANK
	.align		4
        /*0060*/ 	.byte	0x04, 0x0a
        /*0062*/ 	.short	(.L_25 - .L_24)
	.align		4
.L_24:
        /*0064*/ 	.word	index@(.nv.constant0.kernelPrepare)
        /*0068*/ 	.short	0x0380
        /*006a*/ 	.short	0x0018


	//----- nvinfo : EIATTR_SW_WAR
	.align		4
.L_25:
        /*006c*/ 	.byte	0x04, 0x36
        /*006e*/ 	.short	(.L_27 - .L_26)
.L_26:
        /*0070*/ 	.word	0x00000008
.L_27:


//--------------------- .nv.info.kernelMain       --------------------------
	.section	.nv.info.kernelMain,"",@"SHT_CUDA_INFO"
	.sectionflags	@""
	.align	4


	//----- nvinfo : EIATTR_CUDA_API_VERSION
	.align		4
        /*0000*/ 	.byte	0x04, 0x37
        /*0002*/ 	.short	(.L_29 - .L_28)
.L_28:
        /*0004*/ 	.word	0x00000082


	//----- nvinfo : EIATTR_KPARAM_INFO
	.align		4
.L_29:
        /*0008*/ 	.byte	0x04, 0x17
        /*000a*/ 	.short	(.L_31 - .L_30)
.L_30:
        /*000c*/ 	.word	0x00000000
        /*0010*/ 	.short	0x0001
        /*0012*/ 	.short	0x0008
        /*0014*/ 	.byte	0x00, 0xf5, 0x21, 0x00


	//----- nvinfo : EIATTR_KPARAM_INFO
	.align		4
.L_31:
        /*0018*/ 	.byte	0x04, 0x17
        /*001a*/ 	.short	(.L_33 - .L_32)
.L_32:
        /*001c*/ 	.word	0x00000000
        /*0020*/ 	.short	0x0000
        /*0022*/ 	.short	0x0000
        /*0024*/ 	.byte	0x00, 0xf5, 0x21, 0x00


	//----- nvinfo : EIATTR_SPARSE_MMA_MASK
	.align		4
.L_33:
        /*0028*/ 	.byte	0x03, 0x50
        /*002a*/ 	.short	0x0000


	//----- nvinfo : EIATTR_MAXREG_COUNT
	.align		4
        /*002c*/ 	.byte	0x03, 0x1b
        /*002e*/ 	.short	0x00ff


	//----- nvinfo : EIATTR_NUM_BARRIERS
	.align		4
        /*0030*/ 	.byte	0x02, 0x4c
        /*0032*/ 	.byte	0x01
	.zero		1


	//----- nvinfo : EIATTR_MERCURY_ISA_VERSION
	.align		4
        /*0034*/ 	.byte	0x03, 0x5f
        /*0036*/ 	.short	0x0101


	//----- nvinfo : EIATTR_VRC_CTA_INIT_COUNT
	.align		4
        /*0038*/ 	.byte	0x02, 0x4a
	.zero		1
	.zero		1


	//----- nvinfo : EIATTR_EXIT_INSTR_OFFSETS
	.align		4
        /*003c*/ 	.byte	0x04, 0x1c
        /*003e*/ 	.short	(.L_35 - .L_34)


	//   ....[0]....
.L_34:
        /*0040*/ 	.word	0x000004a0


	//   ....[1]....
        /*0044*/ 	.word	0x000004f0


	//----- nvinfo : EIATTR_CBANK_PARAM_SIZE
	.align		4
.L_35:
        /*0048*/ 	.byte	0x03, 0x19
        /*004a*/ 	.short	0x0010


	//----- nvinfo : EIATTR_PARAM_CBANK
	.align		4
        /*004c*/ 	.byte	0x04, 0x0a
        /*004e*/ 	.short	(.L_37 - .L_36)
	.align		4
.L_36:
        /*0050*/ 	.word	index@(.nv.constant0.kernelMain)
        /*0054*/ 	.short	0x0380
        /*0056*/ 	.short	0x0010


	//----- nvinfo : EIATTR_SW_WAR
	.align		4
.L_37:
        /*0058*/ 	.byte	0x04, 0x36
        /*005a*/ 	.short	(.L_39 - .L_38)
.L_38:
        /*005c*/ 	.word	0x00000008
.L_39:


//--------------------- .nv.callgraph             --------------------------
	.section	.nv.callgraph,"",@"SHT_CUDA_CALLGRAPH"
	.align	4
	.sectionentsize	8
	.align		4
        /*0000*/ 	.word	0x00000000
	.align		4
        /*0004*/ 	.word	0xffffffff
	.align		4
        /*0008*/ 	.word	0x00000000
	.align		4
        /*000c*/ 	.word	0xfffffffe
	.align		4
        /*0010*/ 	.word	0x00000000
	.align		4
        /*0014*/ 	.word	0xfffffffd
	.align		4
        /*0018*/ 	.word	0x00000000
	.align		4
        /*001c*/ 	.word	0xfffffffc


//--------------------- .text.kernelPrepare       --------------------------
	.section	.text.kernelPrepare,"ax",@progbits
	.align	128
        .global         kernelPrepare
        .type           kernelPrepare,@function
        .size           kernelPrepare,(.L_x_16 - kernelPrepare)
        .other          kernelPrepare,@"STO_CUDA_ENTRY STV_DEFAULT"
kernelPrepare:
.text.kernelPrepare:
[----:B------:R-:W-:Y:S08]  /*0000*/  LDC R1, c[0x0][0x37c] ;  /* 0x0000df00ff017b82 */ /* 0x000ff00000000800 */
[----:B------:R-:W0:Y:S01]  /*0010*/  LDC.64 R2, c[0x0][0x390] ;  /* 0x0000e400ff027b82 */ /* 0x000e220000000a00 */
[----:B------:R-:W0:Y:S02]  /*0020*/  LDCU.64 UR4, c[0x0][0x358] ;  /* 0x00006b00ff0477ac */ /* 0x000e240008000a00 */
[----:B0-----:R-:W2:Y:S04]  /*0030*/  LDG.E R5, desc[UR4][R2.64] ;  /* 0x0000000402057981 */ /* 0x001ea8000c1e1900 */
[----:B------:R-:W3:Y:S01]  /*0040*/  LDG.E R4, desc[UR4][R2.64+0x4] ;  /* 0x0000040402047981 */ /* 0x000ee2000c1e1900 */
[----:B------:R-:W0:Y:S01]  /*0050*/  S2UR UR6, SR_CTAID.X ;  /* 0x00000000000679c3 */ /* 0x000e220000002500 */
[----:B------:R-:W0:Y:S07]  /*0060*/  S2R R7, SR_TID.X ;  /* 0x0000000000077919 */ /* 0x000e2e0000002100 */
[----:B------:R-:W0:Y:S02]  /*0070*/  LDC R0, c[0x0][0x360] ;  /* 0x0000d800ff007b82 */ /* 0x000e240000000800 */
[----:B0-----:R-:W-:-:S04]  /*0080*/  IMAD R0, R0, UR6, R7 ;  /* 0x0000000600007c24 */ /* 0x001fc8000f8e0207 */
[----:B--2---:R-:W-:-:S05]  /*0090*/  IMAD R7, R5, R0, RZ ;  /* 0x0000000005077224 */ /* 0x004fca00078e02ff */
[----:B---3--:R-:W-:-:S13]  /*00a0*/  ISETP.GE.U32.AND P0, PT, R7, R4, PT ;  /* 0x000000040700720c */ /* 0x008fda0003f06070 */
[----:B------:R-:W-:Y:S05]  /*00b0*/  @P0 EXIT ;  /* 0x000000000000094d */ /* 0x000fea0003800000 */
[----:B------:R-:W0:Y:S02]  /*00c0*/  LDC.64 R12, c[0x0][0x380] ;  /* 0x0000e000ff0c7b82 */ /* 0x000e240000000a00 */
[----:B0-----:R-:W-:-:S06]  /*00d0*/  IMAD.WIDE.U32 R8, R7, 0x4, R12 ;  /* 0x0000000407087825 */ /* 0x001fcc00078e000c */
[----:B------:R0:W5:Y:S01]  /*00e0*/  LDG.E R8, desc[UR4][R8.64] ;  /* 0x0000000408087981 */ /* 0x000162000c1e1900 */
[----:B------:R-:W-:Y:S01]  /*00f0*/  VIADD R3, R7, 0x1 ;  /* 0x0000000107037836 */ /* 0x000fe20000000000 */
[----:B------:R-:W-:Y:S04]  /*0100*/  BSSY.RECONVERGENT B3, `(.L_x_0) ;  /* 0x00000a2000037945 */ /* 0x000fe80003800200 */
[----:B------:R-:W-:-:S04]  /*0110*/  ISETP.GE.U32.AND P0, PT, R3, R4, PT ;  /* 0x000000040300720c */ /* 0x000fc80003f06070 */
[----:B------:R-:W-:-:S13]  /*0120*/  ISETP.LT.U32.OR P0, PT, R5, 0x2, P0 ;  /* 0x000000020500780c */ /* 0x000fda0000701470 */
[----:B0-----:R-:W-:Y:S05]  /*0130*/  @P0 BRA `(.L_x_1) ;  /* 0x0000000800780947 */ /* 0x001fea0003800000 */
[----:B------:R-:W-:Y:S01]  /*0140*/  IADD3 R4, PT, PT, R4, -0x2, -R7 ;  /* 0xfffffffe04047810 */ /* 0x000fe20007ffe807 */
[----:B------:R-:W-:Y:S01]  /*0150*/  BSSY.RECONVERGENT B2, `(.L_x_2) ;  /* 0x0000090000027945 */ /* 0x000fe20003800200 */
[----:B------:R-:W-:Y:S02]  /*0160*/  HFMA2 R6, -RZ, RZ, 0, 5.9604644775390625e-08 ;  /* 0x00000001ff067431 */ /* 0x000fe400000001ff */
[----:B------:R-:W-:Y:S01]  /*0170*/  IMAD.MOV.U32 R9, RZ, RZ, R3 ;  /* 0x000000ffff097224 */ /* 0x000fe200078e0003 */
[----:B------:R-:W-:-:S04]  /*0180*/  VIADDMNMX.U32 R4, R5, 0xfffffffe, R4, PT ;  /* 0xfffffffe05047846 */ /* 0x000fc80003800004 */
[C---:B------:R-:W-:Y:S01]  /*0190*/  ISETP.GE.U32.AND P0, PT, R4.reuse, 0x3, PT ;  /* 0x000000030400780c */ /* 0x040fe20003f06070 */
[----:B------:R-:W-:-:S05]  /*01a0*/  VIADD R2, R4, 0x1 ;  /* 0x0000000104027836 */ /* 0x000fca0000000000 */
[----:B------:R-:W-:-:S07]  /*01b0*/  LOP3.LUT R4, R2, 0x3, RZ, 0xc0, !PT ;  /* 0x0000000302047812 */ /* 0x000fce00078ec0ff */
[----:B------:R-:W-:Y:S05]  /*01c0*/  @!P0 BRA `(.L_x_3) ;  /* 0x0000000800208947 */ /* 0x000fea0003800000 */
[----:B------:R-:W-:Y:S01]  /*01d0*/  LOP3.LUT R2, R2, 0xfffffffc, RZ, 0xc0, !PT ;  /* 0xfffffffc02027812 */ /* 0x000fe200078ec0ff */
[----:B------:R-:W-:Y:S04]  /*01e0*/  BSSY.RECONVERGENT B1, `(.L_x_4) ;  /* 0x0000084000017945 */ /* 0x000fe80003800200 */
[----:B------:R-:W-:Y:S01]  /*01f0*/  BSSY.RELIABLE B0, `(.L_x_5) ;  /* 0x0000070000007945 */ /* 0x000fe20003800100 */
[----:B------:R-:W-:Y:S01]  /*0200*/  IADD3 R10, PT, PT, -R2, RZ, RZ ;  /* 0x000000ff020a7210 */ /* 0x000fe20007ffe1ff */
[----:B------:R-:W-:Y:S01]  /*0210*/  VIADD R2, R7, 0x2 ;  /* 0x0000000207027836 */ /* 0x000fe20000000000 */
[----:B------:R-:W-:Y:S02]  /*0220*/  MOV R7, 0x2 ;  /* 0x0000000200077802 */ /* 0x000fe40000000f00 */
[----:B------:R-:W-:-:S13]  /*0230*/  ISETP.GE.AND P0, PT, R10, RZ, PT ;  /* 0x000000ff0a00720c */ /* 0x000fda0003f06270 */
[----:B------:R-:W-:Y:S05]  /*0240*/  @P0 BRA `(.L_x_6) ;  /* 0x0000000400a80947 */ /* 0x000fea0003800000 */
[----:B------:R-:W-:Y:S01]  /*0250*/  IMAD.MOV R5, RZ, RZ, -R10 ;  /* 0x000000ffff057224 */ /* 0x000fe200078e0a0a */
[----:B------:R-:W-:Y:S01]  /*0260*/  BSSY.RECONVERGENT B4, `(.L_x_7) ;  /* 0x0000041000047945 */ /* 0x000fe20003800200 */
[----:B------:R-:W-:-:S03]  /*0270*/  PLOP3.LUT P0, PT, PT, PT, PT, 0x80, 0x8 ;  /* 0x000000000008781c */ /* 0x000fc60003f0f070 */
[----:B------:R-:W-:-:S13]  /*0280*/  ISETP.GT.AND P1, PT, R5, 0xc, PT ;  /* 0x0000000c0500780c */ /* 0x000fda0003f24270 */
[----:B------:R-:W-:Y:S05]  /*0290*/  @!P1 BRA `(.L_x_8) ;  /* 0x0000000000f49947 */ /* 0x000fea0003800000 */
[----:B------:R-:W-:-:S13]  /*02a0*/  PLOP3.LUT P0, PT, PT, PT, PT, 0x8, 0x80 ;  /* 0x000000000080781c */ /* 0x000fda0003f0e170 */
.L_x_9:
[C---:B------:R-:W-:Y:S01]  /*02b0*/  IADD3 R19, PT, PT, R2.reuse, -0x1, RZ ;  /* 0xffffffff02137810 */ /* 0x040fe20007ffe0ff */
[C---:B------:R-:W-:Y:S01]  /*02c0*/  IMAD.WIDE.U32 R14, R2.reuse, 0x4, R12 ;  /* 0x00000004020e7825 */ /* 0x040fe200078e000c */
[----:B------:R-:W-:-:S03]  /*02d0*/  IADD3 R29, PT, PT, R2, 0x2, RZ ;  /* 0x00000002021d7810 */ /* 0x000fc60007ffe0ff */
[----:B------:R-:W-:-:S04]  /*02e0*/  IMAD.WIDE.U32 R18, R19, 0x4, R12 ;  /* 0x0000000413127825 */ /* 0x000fc800078e000c */
[C---:B------:R-:W-:Y:S01]  /*02f0*/  VIADD R27, R2.reuse, 0x3 ;  /* 0x00000003021b7836 */ /* 0x040fe20000000000 */
[----:B------:R0:W2:Y:S01]  /*0300*/  LDG.E R9, desc[UR4][R18.64] ;  /* 0x0000000412097981 */ /* 0x0000a2000c1e1900 */
[C---:B------:R-:W-:Y:S02]  /*0310*/  VIADD R21, R2.reuse, 0x1 ;  /* 0x0000000102157836 */ /* 0x040fe40000000000 */
[C---:B------:R-:W-:Y:S01]  /*0320*/  VIADD R11, R2.reuse, 0x5 ;  /* 0x00000005020b7836 */ /* 0x040fe20000000000 */
[C---:B------:R-:W-:Y:S01]  /*0330*/  IADD3 R17, PT, PT, R2.reuse, 0x4, RZ ;  /* 0x0000000402117810 */ /* 0x040fe20007ffe0ff */
[--C-:B------:R-:W-:Y:S01]  /*0340*/  IMAD.WIDE.U32 R28, R29, 0x4, R12.reuse ;  /* 0x000000041d1c7825 */ /* 0x100fe200078e000c */
[----:B------:R1:W2:Y:S03]  /*0350*/  LDG.E R6, desc[UR4][R14.64] ;  /* 0x000000040e067981 */ /* 0x0002a6000c1e1900 */
[--C-:B------:R-:W-:Y:S01]  /*0360*/  IMAD.WIDE.U32 R26, R27, 0x4, R12.reuse ;  /* 0x000000041b1a7825 */ /* 0x100fe200078e000c */
[----:B0-----:R-:W-:Y:S01]  /*0370*/  IADD3 R19, PT, PT, R2, 0x6, RZ ;  /* 0x0000000602137810 */ /* 0x001fe20007ffe0ff */
[----:B------:R-:W3:Y:S02]  /*0380*/  LDG.E R28, desc[UR4][R28.64] ;  /* 0x000000041c1c7981 */ /* 0x000ee4000c1e1900 */
[----:B------:R-:W-:-:S02]  /*0390*/  IMAD.WIDE.U32 R20, R21, 0x4, R12 ;  /* 0x0000000415147825 */ /* 0x000fc400078e000c */
[----:B------:R0:W4:Y:S02]  /*03a0*/  LDG.E R26, desc[UR4][R26.64] ;  /* 0x000000041a1a7981 */ /* 0x000124000c1e1900 */
[--C-:B-1----:R-:W-:Y:S01]  /*03b0*/  IMAD.WIDE.U32 R14, R11, 0x4, R12.reuse ;  /* 0x000000040b0e7825 */ /* 0x102fe200078e000c */
[C---:B------:R-:W-:Y:S01]  /*03c0*/  IADD3 R11, PT, PT, R2.reuse, 0x8, RZ ;  /* 0x00000008020b7810 */ /* 0x040fe20007ffe0ff */
[----:B------:R1:W3:Y:S02]  /*03d0*/  LDG.E R5, desc[UR4][R20.64] ;  /* 0x0000000414057981 */ /* 0x0002e4000c1e1900 */
[C---:B------:R-:W-:Y:S02]  /*03e0*/  VIADD R23, R2.reuse, 0x7 ;  /* 0x0000000702177836 */ /* 0x040fe40000000000 */
[----:B------:R-:W-:Y:S01]  /*03f0*/  IMAD.WIDE.U32 R16, R17, 0x4, R12 ;  /* 0x0000000411107825 */ /* 0x000fe200078e000c */
[----:B------:R1:W4:Y:S01]  /*0400*/  LDG.E R24, desc[UR4][R14.64] ;  /* 0x000000040e187981 */ /* 0x000322000c1e1900 */
[----:B0-----:R-:W-:-:S02]  /*0410*/  IADD3 R27, PT, PT, R2, 0xa, RZ ;  /* 0x0000000a021b7810 */ /* 0x001fc40007ffe0ff */
[--C-:B------:R-:W-:Y:S01]  /*0420*/  IMAD.WIDE.U32 R18, R19, 0x4, R12.reuse ;  /* 0x0000000413127825 */ /* 0x100fe200078e000c */
[----:B------:R0:W4:Y:S03]  /*0430*/  LDG.E R25, desc[UR4][R16.64] ;  /* 0x0000000410197981 */ /* 0x000126000c1e1900 */
[--C-:B------:R-:W-:Y:S02]  /*0440*/  IMAD.WIDE.U32 R22, R23, 0x4, R12.reuse ;  /* 0x0000000417167825 */ /* 0x100fe400078e000c */
[----:B------:R-:W4:Y:S02]  /*0450*/  LDG.E R19, desc[UR4][R18.64] ;  /* 0x0000000412137981 */ /* 0x000f24000c1e1900 */
[----:B-1----:R-:W-:-:S04]  /*0460*/  IMAD.WIDE.U32 R20, R11, 0x4, R12 ;  /* 0x000000040b147825 */ /* 0x002fc800078e000c */
[----:B------:R-:W-:Y:S01]  /*0470*/  VIADD R29, R2, 0x9 ;  /* 0x00000009021d7836 */ /* 0x000fe20000000000 */
[----:B------:R1:W4:Y:S01]  /*0480*/  LDG.E R11, desc[UR4][R20.64] ;  /* 0x00000004140b7981 */ /* 0x000322000c1e1900 */
[----:B------:R-:W-:-:S03]  /*0490*/  IMAD.WIDE.U32 R14, R27, 0x4, R12 ;  /* 0x000000041b0e7825 */ /* 0x000fc600078e000c */
[----:B------:R1:W4:Y:S01]  /*04a0*/  LDG.E R18, desc[UR4][R22.64] ;  /* 0x0000000416127981 */ /* 0x000322000c1e1900 */
[----:B0-----:R-:W-:-:S03]  /*04b0*/  IMAD.WIDE.U32 R16, R29, 0x4, R12 ;  /* 0x000000041d107825 */ /* 0x001fc600078e000c */
[----:B------:R0:W4:Y:S01]  /*04c0*/  LDG.E R29, desc[UR4][R14.64] ;  /* 0x000000040e1d7981 */ /* 0x000122000c1e1900 */
[----:B-1----:R-:W-:-:S03]  /*04d0*/  IADD3 R21, PT, PT, R2, 0xc, RZ ;  /* 0x0000000c02157810 */ /* 0x002fc60007ffe0ff */
[----:B------:R1:W4:Y:S01]  /*04e0*/  LDG.E R27, desc[UR4][R16.64] ;  /* 0x00000004101b7981 */ /* 0x000322000c1e1900 */
[----:B------:R-:W-:-:S04]  /*04f0*/  VIADD R23, R2, 0xb ;  /* 0x0000000b02177836 */ /* 0x000fc80000000000 */
[----:B0-----:R-:W-:Y:S01]  /*0500*/  IMAD.WIDE.U32 R14, R23, 0x4, R12 ;  /* 0x00000004170e7825 */ /* 0x001fe200078e000c */
[----:B------:R-:W-:-:S03]  /*0510*/  IADD3 R23, PT, PT, R2, 0xe, RZ ;  /* 0x0000000e02177810 */ /* 0x000fc60007ffe0ff */
[--C-:B-1----:R-:W-:Y:S02]  /*0520*/  IMAD.WIDE.U32 R16, R21, 0x4, R12.reuse ;  /* 0x0000000415107825 */ /* 0x102fe400078e000c */
[----:B------:R-:W4:Y:S02]  /*0530*/  LDG.E R14, desc[UR4][R14.64] ;  /* 0x000000040e0e7981 */ /* 0x000f24000c1e1900 */
[----:B------:R-:W-:Y:S02]  /*0540*/  VIADD R21, R2, 0xd ;  /* 0x0000000d02157836 */ /* 0x000fe40000000000 */
[--C-:B------:R-:W-:Y:S01]  /*0550*/  IMAD.WIDE.U32 R22, R23, 0x4, R12.reuse ;  /* 0x0000000417167825 */ /* 0x100fe200078e000c */
[----:B------:R-:W4:Y:S03]  /*0560*/  LDG.E R17, desc[UR4][R16.64] ;  /* 0x0000000410117981 */ /* 0x000f26000c1e1900 */
[----:B------:R-:W-:-:S02]  /*0570*/  IMAD.WIDE.U32 R20, R21, 0x4, R12 ;  /* 0x0000000415147825 */ /* 0x000fc400078e000c */
[----:B------:R-:W4:Y:S04]  /*0580*/  LDG.E R23, desc[UR4][R22.64] ;  /* 0x0000000416177981 */ /* 0x000f28000c1e1900 */
[----:B------:R-:W4:Y:S01]  /*0590*/  LDG.E R20, desc[UR4][R20.64] ;  /* 0x0000000414147981 */ /* 0x000f22000c1e1900 */
[----:B------:R-:W-:-:S05]  /*05a0*/  VIADD R10, R10, 0x10 ;  /* 0x000000100a0a7836 */ /* 0x000fca0000000000 */
[----:B------:R-:W-:Y:S01]  /*05b0*/  ISETP.GE.AND P1, PT, R10, -0xc, PT ;  /* 0xfffffff40a00780c */ /* 0x000fe20003f26270 */
[----:B------:R-:W-:Y:S01]  /*05c0*/  VIADD R2, R2, 0x10 ;  /* 0x0000001002027836 */ /* 0x000fe20000000000 */
[----:B------:R-:W-:Y:S02]  /*05d0*/  IADD3 R7, PT, PT, R7, 0x10, RZ ;  /* 0x0000001007077810 */ /* 0x000fe40007ffe0ff */
[----:B--2--5:R-:W-:-:S04]  /*05e0*/  VIMNMX3 R6, R8, R9, R6, PT ;  /* 0x000000090806720f */ /* 0x024fc80003800106 */
[----:B---3--:R-:W-:-:S04]  /*05f0*/  VIMNMX3 R5, R6, R5, R28, PT ;  /* 0x000000050605720f */ /* 0x008fc8000380011c */
[----:B----4-:R-:W-:-:S04]  /*0600*/  VIMNMX3 R5, R5, R26, R25, PT ;  /* 0x0000001a0505720f */ /* 0x010fc80003800119 */
[----:B------:R-:W-:-:S04]  /*0610*/  VIMNMX3 R5, R5, R24, R19, PT ;  /* 0x000000180505720f */ /* 0x000fc80003800113 */
[----:B------:R-:W-:-:S04]  /*0620*/  VIMNMX3 R18, R5, R18, R11, PT ;  /* 0x000000120512720f */ /* 0x000fc8000380010b */
[----:B------:R-:W-:-:S04]  /*0630*/  VIMNMX3 R18, R18, R27, R29, PT ;  /* 0x0000001b1212720f */ /* 0x000fc8000380011d */
[----:B------:R-:W-:-:S04]  /*0640*/  VIMNMX3 R14, R18, R14, R17, PT ;  /* 0x0000000e120e720f */ /* 0x000fc80003800111 */
[----:B------:R-:W-:Y:S01]  /*0650*/  VIMNMX3 R8, R14, R20, R23, PT ;  /* 0x000000140e08720f */ /* 0x000fe20003800117 */
[----:B------:R-:W-:Y:S06]  /*0660*/  @!P1 BRA `(.L_x_9) ;  /* 0xfffffffc00109947 */ /* 0x000fec000383ffff */
.L_x_8:
[----:B------:R-:W-:Y:S05]  /*0670*/  BSYNC.RECONVERGENT B4 ;  /* 0x0000000000047941 */ /* 0x000fea0003800200 */
.L_x_7:
[----:B------:R-:W-:Y:S01]  /*0680*/  IADD3 R5, PT, PT, -R10, RZ, RZ ;  /* 0x000000ff0a057210 */ /* 0x000fe20007ffe1ff */
[----:B------:R-:W-:Y:S03]  /*0690*/  BSSY.RECONVERGENT B4, `(.L_x_10) ;  /* 0x0000022000047945 */ /* 0x000fe60003800200 */
[----:B------:R-:W-:-:S13]  /*06a0*/  ISETP.GT.AND P1, PT, R5, 0x4, PT ;  /* 0x000000040500780c */ /* 0x000fda0003f24270 */
[----:B------:R-:W-:Y:S05]  /*06b0*/  @!P1 BRA `(.L_x_11) ;  /* 0x00000000007c9947 */ /* 0x000fea0003800000 */
[C---:B------:R-:W-:Y:S01]  /*06c0*/  VIADD R23, R2.reuse, 0xffffffff ;  /* 0xffffffff02177836 */ /* 0x040fe20000000000 */
[C---:B------:R-:W-:Y:S01]  /*06d0*/  IADD3 R21, PT, PT, R2.reuse, 0x1, RZ ;  /* 0x0000000102157810 */ /* 0x040fe20007ffe0ff */
[C---:B------:R-:W-:Y:S02]  /*06e0*/  VIADD R19, R2.reuse, 0x2 ;  /* 0x0000000202137836 */ /* 0x040fe40000000000 */
[C---:B------:R-:W-:Y:S01]  /*06f0*/  IMAD.WIDE.U32 R24, R2.reuse, 0x4, R12 ;  /* 0x0000000402187825 */ /* 0x040fe200078e000c */
[----:B------:R-:W-:-:S03]  /*0700*/  IADD3 R17, PT, PT, R2, 0x3, RZ ;  /* 0x0000000302117810 */ /* 0x000fc60007ffe0ff */
[--C-:B------:R-:W-:Y:S01]  /*0710*/  IMAD.WIDE.U32 R22, R23, 0x4, R12.reuse ;  /* 0x0000000417167825 */ /* 0x100fe200078e000c */
[----:B------:R0:W2:Y:S03]  /*0720*/  LDG.E R5, desc[UR4][R24.64] ;  /* 0x0000000418057981 */ /* 0x0000a6000c1e1900 */
[--C-:B------:R-:W-:Y:S01]  /*0730*/  IMAD.WIDE.U32 R20, R21, 0x4, R12.reuse ;  /* 0x0000000415147825 */ /* 0x100fe200078e000c */
[----:B------:R1:W2:Y:S03]  /*0740*/  LDG.E R6, desc[UR4][R22.64] ;  /* 0x0000000416067981 */ /* 0x0002a6000c1e1900 */
[C---:B------:R-:W-:Y:S02]  /*0750*/  VIADD R15, R2.reuse, 0x4 ;  /* 0x00000004020f7836 */ /* 0x040fe40000000000 */
[--C-:B------:R-:W-:Y:S01]  /*0760*/  IMAD.WIDE.U32 R18, R19, 0x4, R12.reuse ;  /* 0x0000000413127825 */ /* 0x100fe200078e000c */
[----:B0-----:R-:W-:Y:S01]  /*0770*/  IADD3 R25, PT, PT, R2, 0x5, RZ ;  /* 0x0000000502197810 */ /* 0x001fe20007ffe0ff */
[----:B------:R-:W3:Y:S02]  /*0780*/  LDG.E R20, desc[UR4][R20.64] ;  /* 0x0000000414147981 */ /* 0x000ee4000c1e1900 */
[----:B------:R-:W-:-:S02]  /*0790*/  IMAD.WIDE.U32 R16, R17, 0x4, R12 ;  /* 0x0000000411107825 */ /* 0x000fc400078e000c */
[----:B------:R-:W3:Y:S02]  /*07a0*/  LDG.E R18, desc[UR4][R18.64] ;  /* 0x0000000412127981 */ /* 0x000ee4000c1e1900 */
[--C-:B------:R-:W-:Y:S02]  /*07b0*/  IMAD.WIDE.U32 R14, R15, 0x4, R12.reuse ;  /* 0x000000040f0e7825 */ /* 0x100fe400078e000c */
[----:B------:R-:W4:Y:S02]  /*07c0*/  LDG.E R16, desc[UR4][R16.64] ;  /* 0x0000000410107981 */ /* 0x000f24000c1e1900 */
[----:B------:R-:W-:Y:S02]  /*07d0*/  VIADD R9, R2, 0x6 ;  /* 0x0000000602097836 */ /* 0x000fe40000000000 */
[--C-:B------:R-:W-:Y:S01]  /*07e0*/  IMAD.WIDE.U32 R24, R25, 0x4, R12.reuse ;  /* 0x0000000419187825 */ /* 0x100fe200078e000c */
[----:B------:R-:W4:Y:S03]  /*07f0*/  LDG.E R14, desc[UR4][R14.64] ;  /* 0x000000040e0e7981 */ /* 0x000f26000c1e1900 */
[----:B-1----:R-:W-:-:S02]  /*0800*/  IMAD.WIDE.U32 R22, R9, 0x4, R12 ;  /* 0x0000000409167825 */ /* 0x002fc400078e000c */
[----:B------:R-:W4:Y:S04]  /*0810*/  LDG.E R24, desc[UR4][R24.64] ;  /* 0x0000000418187981 */ /* 0x000f28000c1e1900 */
[----:B------:R-:W4:Y:S01]  /*0820*/  LDG.E R22, desc[UR4][R22.64] ;  /* 0x0000000416167981 */ /* 0x000f22000c1e1900 */
[----:B------:R-:W-:Y:S01]  /*0830*/  PLOP3.LUT P0, PT, PT, PT, PT, 0x8, 0x80 ;  /* 0x000000000080781c */ /* 0x000fe20003f0e170 */
[----:B------:R-:W-:Y:S01]  /*0840*/  VIADD R7, R7, 0x8 ;  /* 0x0000000807077836 */ /* 0x000fe20000000000 */
[----:B------:R-:W-:Y:S02]  /*0850*/  IADD3 R10, PT, PT, R10, 0x8, RZ ;  /* 0x000000080a0a7810 */ /* 0x000fe40007ffe0ff */
[----:B------:R-:W-:Y:S02]  /*0860*/  IADD3 R2, PT, PT, R2, 0x8, RZ ;  /* 0x0000000802027810 */ /* 0x000fe40007ffe0ff */
[----:B--2--5:R-:W-:-:S04]  /*0870*/  VIMNMX3 R5, R8, R6, R5, PT ;  /* 0x000000060805720f */ /* 0x024fc80003800105 */
[----:B---3--:R-:W-:-:S04]  /*0880*/  VIMNMX3 R5, R5, R20, R18, PT ;  /* 0x000000140505720f */ /* 0x008fc80003800112 */
[----:B----4-:R-:W-:-:S04]  /*0890*/  VIMNMX3 R5, R5, R16, R14, PT ;  /* 0x000000100505720f */ /* 0x010fc8000380010e */
[----:B------:R-:W-:-:S07]  /*08a0*/  VIMNMX3 R8, R5, R24, R22, PT ;  /* 0x000000180508720f */ /* 0x000fce0003800116 */
.L_x_11:
[----:B------:R-:W-:Y:S05]  /*08b0*/  BSYNC.RECONVERGENT B4 ;  /* 0x0000000000047941 */ /* 0x000fea0003800200 */
.L_x_10:
[----:B------:R-:W-:-:S13]  /*08c0*/  ISETP.NE.OR P0, PT, R10, RZ, P0 ;  /* 0x000000ff0a00720c */ /* 0x000fda0000705670 */
[----:B------:R-:W-:Y:S05]  /*08d0*/  @!P0 BREAK.RELIABLE B0 ;  /* 0x0000000000008942 */ /* 0x000fea0003800100 */
[----:B------:R-:W-:Y:S05]  /*08e0*/  @!P0 BRA `(.L_x_12) ;  /* 0x00000000004c8947 */ /* 0x000fea0003800000 */
.L_x_6:
[----:B------:R-:W-:Y:S05]  /*08f0*/  BSYNC.RELIABLE B0 ;  /* 0x0000000000007941 */ /* 0x000fea0003800100 */
.L_x_5:
[C---:B------:R-:W-:Y:S01]  /*0900*/  VIADD R15, R2.reuse, 0xffffffff ;  /* 0xffffffff020f7836 */ /* 0x040fe20000000000 */
[C---:B------:R-:W-:Y:S01]  /*0910*/  IADD3 R19, PT, PT, R2.reuse, 0x1, RZ ;  /* 0x0000000102137810 */ /* 0x040fe20007ffe0ff */
[----:B------:R-:W-:-:S04]  /*0920*/  IMAD.WIDE.U32 R16, R2, 0x4, R12 ;  /* 0x0000000402107825 */ /* 0x000fc800078e000c */
[----:B------:R-:W-:Y:S02]  /*0930*/  VIADD R21, R2, 0x2 ;  /* 0x0000000202157836 */ /* 0x000fe40000000000 */
[--C-:B------:R-:W-:Y:S01]  /*0940*/  IMAD.WIDE.U32 R14, R15, 0x4, R12.reuse ;  /* 0x000000040f0e7825 */ /* 0x100fe200078e000c */
[----:B------:R-:W2:Y:S03]  /*0950*/  LDG.E R16, desc[UR4][R16.64] ;  /* 0x0000000410107981 */ /* 0x000ea6000c1e1900 */
[--C-:B------:R-:W-:Y:S02]  /*0960*/  IMAD.WIDE.U32 R18, R19, 0x4, R12.reuse ;  /* 0x0000000413127825 */ /* 0x100fe400078e000c */
[----:B------:R-:W2:Y:S02]  /*0970*/  LDG.E R15, desc[UR4][R14.64] ;  /* 0x000000040e0f7981 */ /* 0x000ea4000c1e1900 */
[----:B------:R-:W-:-:S02]  /*0980*/  IMAD.WIDE.U32 R20, R21, 0x4, R12 ;  /* 0x0000000415147825 */ /* 0x000fc400078e000c */
[----:B------:R-:W3:Y:S04]  /*0990*/  LDG.E R19, desc[UR4][R18.64] ;  /* 0x0000000412137981 */ /* 0x000ee8000c1e1900 */
[----:B------:R-:W3:Y:S01]  /*09a0*/  LDG.E R20, desc[UR4][R20.64] ;  /* 0x0000000414147981 */ /* 0x000ee2000c1e1900 */
[----:B------:R-:W-:-:S04]  /*09b0*/  IADD3 R10, PT, PT, R10, 0x4, RZ ;  /* 0x000000040a0a7810 */ /* 0x000fc80007ffe0ff */
[----:B------:R-:W-:Y:S01]  /*09c0*/  ISETP.NE.AND P0, PT, R10, RZ, PT ;  /* 0x000000ff0a00720c */ /* 0x000fe20003f05270 */
[----:B------:R-:W-:Y:S01]  /*09d0*/  VIADD R7, R7, 0x4 ;  /* 0x0000000407077836 */ /* 0x000fe20000000000 */
[----:B------:R-:W-:Y:S02]  /*09e0*/  IADD3 R2, PT, PT, R2, 0x4, RZ ;  /* 0x0000000402027810 */ /* 0x000fe40007ffe0ff */
[----:B--2--5:R-:W-:-:S04]  /*09f0*/  VIMNMX3 R8, R8, R15, R16, PT ;  /* 0x0000000f0808720f */ /* 0x024fc80003800110 */
[----:B---3--:R-:W-:-:S05]  /*0a00*/  VIMNMX3 R8, R8, R19, R20, PT ;  /* 0x000000130808720f */ /* 0x008fca0003800114 */
[----:B------:R-:W-:Y:S05]  /*0a10*/  @P0 BRA `(.L_x_5) ;  /* 0xfffffffc00b80947 */ /* 0x000fea000383ffff */
.L_x_12:
[----:B------:R-:W-:Y:S05]  /*0a20*/  BSYNC.RECONVERGENT B1 ;  /* 0x0000000000017941 */ /* 0x000fea0003800200 */
.L_x_4:
[----:B------:R-:W-:Y:S01]  /*0a30*/  VIADD R9, R2, 0xffffffff ;  /* 0xffffffff02097836 */ /* 0x000fe20000000000 */
[----:B------:R-:W-:-:S07]  /*0a40*/  IADD3 R6, PT, PT, R7, -0x1, RZ ;  /* 0xffffffff07067810 */ /* 0x000fce0007ffe0ff */
.L_x_3:
[----:B------:R-:W-:Y:S05]  /*0a50*/  BSYNC.RECONVERGENT B2 ;  /* 0x0000000000027941 */ /* 0x000fea0003800200 */
.L_x_2:
[----:B------:R-:W-:-:S13]  /*0a60*/  ISETP.NE.AND P0, PT, R4, RZ, PT ;  /* 0x000000ff0400720c */ /* 0x000fda0003f05270 */
[----:B------:R-:W-:Y:S05]  /*0a70*/  @!P0 BRA `(.L_x_1) ;  /* 0x0000000000288947 */ /* 0x000fea0003800000 */
[----:B------:R-:W-:-:S07]  /*0a80*/  IMAD.MOV R2, RZ, RZ, -R4 ;  /* 0x000000ffff027224 */ /* 0x000fce00078e0a04 */
.L_x_13:
[----:B------:R-:W-:-:S06]  /*0a90*/  IMAD.WIDE.U32 R4, R9, 0x4, R12 ;  /* 0x0000000409047825 */ /* 0x000fcc00078e000c */
[----:B------:R-:W2:Y:S01]  /*0aa0*/  LDG.E R5, desc[UR4][R4.64] ;  /* 0x0000000404057981 */ /* 0x000ea2000c1e1900 */
[----:B------:R-:W-:Y:S01]  /*0ab0*/  IADD3 R2, PT, PT, R2, 0x1, RZ ;  /* 0x0000000102027810 */ /* 0x000fe20007ffe0ff */
[----:B------:R-:W-:Y:S01]  /*0ac0*/  VIADD R7, R6, 0x1 ;  /* 0x0000000106077836 */ /* 0x000fe20000000000 */
[----:B------:R-:W-:Y:S02]  /*0ad0*/  IADD3 R9, PT, PT, R3, R6, RZ ;  /* 0x0000000603097210 */ /* 0x000fe40007ffe0ff */
[----:B------:R-:W-:Y:S02]  /*0ae0*/  ISETP.NE.AND P0, PT, R2, RZ, PT ;  /* 0x000000ff0200720c */ /* 0x000fe40003f05270 */
[----:B------:R-:W-:Y:S02]  /*0af0*/  MOV R6, R7 ;  /* 0x0000000700067202 */ /* 0x000fe40000000f00 */
[----:B--2--5:R-:W-:-:S09]  /*0b00*/  VIMNMX R8, PT, PT, R5, R8, PT ;  /* 0x0000000805087248 */ /* 0x024fd20003fe0100 */
[----:B------:R-:W-:Y:S05]  /*0b10*/  @P0 BRA `(.L_x_13) ;  /* 0xfffffffc00dc0947 */ /* 0x000fea000383ffff */
.L_x_1:
[----:B------:R-:W-:Y:S05]  /*0b20*/  BSYNC.RECONVERGENT B3 ;  /* 0x0000000000037941 */ /* 0x000fea0003800200 */
.L_x_0:
[----:B------:R-:W-:Y:S05]  /*0b30*/  WARPSYNC.ALL ;  /* 0x0000000000007948 */ /* 0x000fea0003800000 */
[----:B------:R-:W0:Y:S02]  /*0b40*/  LDC.64 R2, c[0x0][0x388] ;  /* 0x0000e200ff027b82 */ /* 0x000e240000000a00 */
[----:B0-----:R-:W-:-:S05]  /*0b50*/  IMAD.WIDE R2, R0, 0x4, R2 ;  /* 0x0000000400027825 */ /* 0x001fca00078e0202 */
[----:B-----5:R-:W-:Y:S01]  /*0b60*/  STG.E desc[UR4][R2.64], R8 ;  /* 0x0000000802007986 */ /* 0x020fe2000c101904 */
[----:B------:R-:W-:Y:S05]  /*0b70*/  EXIT ;  /* 0x000000000000794d */ /* 0x000fea0003800000 */
.L_x_14:
[----:B------:R-:W-:-:S00]  /*0b80*/  BRA `(.L_x_14) ;  /* 0xfffffffc00fc7947 */ /* 0x000fc0000383ffff */
[----:B------:R-:W-:-:S00]  /*0b90*/  NOP ;  /* 0x0000000000007918 */ /* 0x000fc00000000000 */
        /* <DEDUP_REMOVED lines=14> */
.L_x_16:


//--------------------- .text.kernelMain          --------------------------
	.section	.text.kernelMain,"ax",@progbits
	.align	128
        .global         kernelMain
        .type           kernelMain,@function
        .size           kernelMain,(.L_x_17 - kernelMain)
        .other          kernelMain,@"STO_CUDA_ENTRY STV_DEFAULT"
kernelMain:
.text.kernelMain:
[----:B------:R-:W-:Y:S01]  /*0000*/  LDC R1, c[0x0][0x37c] ;  /* 0x0000df00ff017b82 */ /* 0x000fe20000000800 */
[----:B------:R-:W0:Y:S01]  /*0010*/  S2R R0, SR_CTAID.X ;  /* 0x0000000000007919 */ /* 0x000e220000002500 */
[----:B------:R-:W0:Y:S06]  /*0020*/  LDCU UR4, c[0x0][0x360] ;  /* 0x00006c00ff0477ac */ /* 0x000e2c0008000800 */
[----:B------:R-:W1:Y:S01]  /*0030*/  LDC.64 R4, c[0x0][0x380] ;  /* 0x0000e000ff047b82 */ /* 0x000e620000000a00 */
[----:B------:R-:W0:Y:S01]  /*0040*/  S2R R11, SR_TID.X ;  /* 0x00000000000b7919 */ /* 0x000e220000002100 */
[----:B------:R-:W2:Y:S01]  /*0050*/  LDCU.64 UR6, c[0x0][0x358] ;  /* 0x00006b00ff0677ac */ /* 0x000ea20008000a00 */
[----:B0-----:R-:W-:-:S04]  /*0060*/  IMAD R2, R0, UR4, R11 ;  /* 0x0000000400027c24 */ /* 0x001fc8000f8e020b */
[----:B------:R-:W-:-:S04]  /*0070*/  IMAD.SHL.U32 R7, R2, 0x4, RZ ;  /* 0x0000000402077824 */ /* 0x000fc800078e00ff */
[----:B-1----:R-:W-:-:S04]  /*0080*/  IMAD.WIDE R2, R7, 0x4, R4 ;  /* 0x0000000407027825 */ /* 0x002fc800078e0204 */
[----:B------:R-:W-:Y:S02]  /*0090*/  IMAD.WIDE.U32 R4, R7, 0x4, R4 ;  /* 0x0000000407047825 */ /* 0x000fe400078e0004 */
[----:B--2---:R-:W2:Y:S04]  /*00a0*/  LDG.E R2, desc[UR6][R2.64] ;  /* 0x0000000602027981 */ /* 0x004ea8000c1e1900 */
[----:B------:R-:W2:Y:S04]  /*00b0*/  LDG.E R7, desc[UR6][R4.64+0x4] ;  /* 0x0000040604077981 */ /* 0x000ea8000c1e1900 */
[----:B------:R-:W2:Y:S04]  /*00c0*/  LDG.E R6, desc[UR6][R4.64+0x8] ;  /* 0x0000080604067981 */ /* 0x000ea8000c1e1900 */
[----:B------:R-:W3:Y:S01]  /*00d0*/  LDG.E R9, desc[UR6][R4.64+0xc] ;  /* 0x00000c0604097981 */ /* 0x000ee2000c1e1900 */
[----:B------:R-:W0:Y:S01]  /*00e0*/  S2UR UR5, SR_CgaCtaId ;  /* 0x00000000000579c3 */ /* 0x000e220000008800 */
[----:B------:R-:W-:Y:S01]  /*00f0*/  UMOV UR4, 0x400 ;  /* 0x0000040000047882 */ /* 0x000fe20000000000 */
[----:B------:R-:W-:-:S02]  /*0100*/  ISETP.NE.AND P2, PT, R11, RZ, PT ;  /* 0x000000ff0b00720c */ /* 0x000fc40003f45270 */
[C---:B------:R-:W-:Y:S02]  /*0110*/  ISETP.GE.U32.AND P0, PT, R11.reuse, 0x2, PT ;  /* 0x000000020b00780c */ /* 0x040fe40003f06070 */
[----:B------:R-:W-:Y:S01]  /*0120*/  ISETP.GE.U32.AND P1, PT, R11, 0x4, PT ;  /* 0x000000040b00780c */ /* 0x000fe20003f26070 */
[----:B0-----:R-:W-:Y:S01]  /*0130*/  ULEA UR4, UR5, UR4, 0x18 ;  /* 0x0000000405047291 */ /* 0x001fe2000f8ec0ff */
[----:B--2---:R-:W-:-:S05]  /*0140*/  VIMNMX3 R6, R7, R2, R6, PT ;  /* 0x000000020706720f */ /* 0x004fca0003800106 */
[----:B------:R-:W-:Y:S02]  /*0150*/  LEA R7, R11, UR4, 0x2 ;  /* 0x000000040b077c11 */ /* 0x000fe4000f8e10ff */
[----:B---3--:R-:W-:-:S05]  /*0160*/  VIMNMX R6, PT, PT, R6, R9, PT ;  /* 0x0000000906067248 */ /* 0x008fca0003fe0100 */
[----:B------:R-:W-:Y:S01]  /*0170*/  STS [R7], R6 ;  /* 0x0000000607007388 */ /* 0x000fe20000000800 */
[----:B------:R-:W-:Y:S06]  /*0180*/  BAR.SYNC.DEFER_BLOCKING 0x0 ;  /* 0x0000000000007b1d */ /* 0x000fec0000010000 */
[----:B------:R-:W-:Y:S04]  /*0190*/  LDS R2, [R7] ;  /* 0x0000000007027984 */ /* 0x000fe80000000800 */
[----:B------:R-:W0:Y:S01]  /*01a0*/  @P2 LDS R3, [R7+-0x4] ;  /* 0xfffffc0007032984 */ /* 0x000e220000000800 */
[----:B------:R-:W-:Y:S06]  /*01b0*/  BAR.SYNC.DEFER_BLOCKING 0x0 ;  /* 0x0000000000007b1d */ /* 0x000fec0000010000 */
[----:B------:R-:W1:Y:S01]  /*01c0*/  @P0 LDS R5, [R7+-0x8] ;  /* 0xfffff80007050984 */ /* 0x000e620000000800 */
[----:B0-----:R-:W-:-:S02]  /*01d0*/  @P2 VIMNMX R2, PT, PT, R2, R3, PT ;  /* 0x0000000302022248 */ /* 0x001fc40003fe0100 */
[----:B------:R-:W-:-:S03]  /*01e0*/  ISETP.GE.U32.AND P2, PT, R11, 0x8, PT ;  /* 0x000000080b00780c */ /* 0x000fc60003f46070 */
[----:B------:R1:W-:Y:S01]  /*01f0*/  STS [R7], R2 ;  /* 0x0000000207007388 */ /* 0x0003e20000000800 */
[----:B------:R-:W-:Y:S01]  /*0200*/  BAR.SYNC.DEFER_BLOCKING 0x0 ;  /* 0x0000000000007b1d */ /* 0x000fe20000010000 */
[----:B-1----:R-:W-:Y:S02]  /*0210*/  @P0 VIMNMX R2, PT, PT, R2, R5, PT ;  /* 0x0000000502020248 */ /* 0x002fe40003fe0100 */
[----:B------:R-:W-:-:S03]  /*0220*/  ISETP.GE.U32.AND P0, PT, R11, 0x10, PT ;  /* 0x000000100b00780c */ /* 0x000fc60003f06070 */
[----:B------:R-:W0:Y:S04]  /*0230*/  @P1 LDS R3, [R7+-0x10] ;  /* 0xfffff00007031984 */ /* 0x000e280000000800 */
[----:B------:R0:W-:Y:S01]  /*0240*/  STS [R7], R2 ;  /* 0x0000000207007388 */ /* 0x0001e20000000800 */
[----:B------:R-:W-:Y:S06]  /*0250*/  BAR.SYNC.DEFER_BLOCKING 0x0 ;  /* 0x0000000000007b1d */ /* 0x000fec0000010000 */
[----:B------:R-:W1:Y:S01]  /*0260*/  @P2 LDS R5, [R7+-0x20] ;  /* 0xffffe00007052984 */ /* 0x000e620000000800 */
[----:B0-----:R-:W-:-:S02]  /*0270*/  @P1 VIMNMX R2, PT, PT, R2, R3, PT ;  /* 0x0000000302021248 */ /* 0x001fc40003fe0100 */
[----:B------:R-:W-:-:S03]  /*0280*/  ISETP.GE.U32.AND P1, PT, R11, 0x20, PT ;  /* 0x000000200b00780c */ /* 0x000fc60003f26070 */
[----:B------:R1:W-:Y:S01]  /*0290*/  STS [R7], R2 ;  /* 0x0000000207007388 */ /* 0x0003e20000000800 */
[----:B------:R-:W-:Y:S01]  /*02a0*/  BAR.SYNC.DEFER_BLOCKING 0x0 ;  /* 0x0000000000007b1d */ /* 0x000fe20000010000 */
[----:B-1----:R-:W-:-:S05]  /*02b0*/  @P2 VIMNMX R2, PT, PT, R2, R5, PT ;  /* 0x0000000502022248 */ /* 0x002fca0003fe0100 */
[----:B------:R-:W0:Y:S01]  /*02c0*/  @P0 LDS R3, [R7+-0x40] ;  /* 0xffffc00007030984 */ /* 0x000e220000000800 */
[----:B------:R-:W-:-:S03]  /*02d0*/  ISETP.GE.U32.AND P2, PT, R11, 0x40, PT ;  /* 0x000000400b00780c */ /* 0x000fc60003f46070 */
[----:B------:R0:W-:Y:S01]  /*02e0*/  STS [R7], R2 ;  /* 0x0000000207007388 */ /* 0x0001e20000000800 */
[----:B------:R-:W-:Y:S06]  /*02f0*/  BAR.SYNC.DEFER_BLOCKING 0x0 ;  /* 0x0000000000007b1d */ /* 0x000fec0000010000 */
[----:B------:R-:W1:Y:S01]  /*0300*/  @P1 LDS R5, [R7+-0x80] ;  /* 0xffff800007051984 */ /* 0x000e620000000800 */
[----:B0-----:R-:W-:Y:S02]  /*0310*/  @P0 VIMNMX R2, PT, PT, R2, R3, PT ;  /* 0x0000000302020248 */ /* 0x001fe40003fe0100 */
        /* <DEDUP_REMOVED lines=15> */
[----:B------:R-:W-:-:S03]  /*0410*/  ISETP.NE.AND P0, PT, R11, 0x3ff, PT ;  /* 0x000003ff0b00780c */ /* 0x000fc60003f05270 */
[----:B------:R0:W-:Y:S01]  /*0420*/  STS [R7], R2 ;  /* 0x0000000207007388 */ /* 0x0001e20000000800 */
[----:B------:R-:W-:Y:S06]  /*0430*/  BAR.SYNC.DEFER_BLOCKING 0x0 ;  /* 0x0000000000007b1d */ /* 0x000fec0000010000 */
[----:B------:R-:W1:Y:S01]  /*0440*/  @P2 LDS R5, [R7+-0x800] ;  /* 0xfff8000007052984 */ /* 0x000e620000000800 */
[----:B0-----:R-:W-:-:S05]  /*0450*/  @P1 VIMNMX R2, PT, PT, R2, R3, PT ;  /* 0x0000000302021248 */ /* 0x001fca0003fe0100 */
[----:B------:R1:W-:Y:S02]  /*0460*/  STS [R7], R2 ;  /* 0x0000000207007388 */ /* 0x0003e40000000800 */
[----:B-1----:R-:W-:Y:S01]  /*0470*/  @P2 VIMNMX R2, PT, PT, R2, R5, PT ;  /* 0x0000000502022248 */ /* 0x002fe20003fe0100 */
[----:B------:R-:W-:Y:S06]  /*0480*/  BAR.SYNC.DEFER_BLOCKING 0x0 ;  /* 0x0000000000007b1d */ /* 0x000fec0000010000 */
[----:B------:R0:W-:Y:S01]  /*0490*/  STS [R7], R2 ;  /* 0x0000000207007388 */ /* 0x0001e20000000800 */
[----:B------:R-:W-:Y:S05]  /*04a0*/  @P0 EXIT ;  /* 0x000000000000094d */ /* 0x000fea0003800000 */
[----:B------:R-:W1:Y:S01]  /*04b0*/  LDS R5, [UR4+0xffc] ;  /* 0x000ffc04ff057984 */ /* 0x000e620008000800 */
[----:B0-----:R-:W0:Y:S02]  /*04c0*/  LDC.64 R2, c[0x0][0x388] ;  /* 0x0000e200ff027b82 */ /* 0x001e240000000a00 */
[----:B0-----:R-:W-:-:S05]  /*04d0*/  IMAD.WIDE.U32 R2, R0, 0x4, R2 ;  /* 0x0000000400027825 */ /* 0x001fca00078e0002 */
[----:B-1----:R-:W-:Y:S01]  /*04e0*/  STG.E desc[UR6][R2.64], R5 ;  /* 0x0000000502007986 */ /* 0x002fe2000c101906 */
[----:B------:R-:W-:Y:S05]  /*04f0*/  EXIT ;  /* 0x000000000000794d */ /* 0x000fea0003800000 */
.L_x_15:
        /* <DEDUP_REMOVED lines=16> */
.L_x_17:


//--------------------- .nv.shared.reserved.0     --------------------------
	.section	.nv.shared.reserved.0,"aw",@nobits
	.weak		__nv_reservedSMEM_offset_0_alias
	.size		__nv_reservedSMEM_offset_0_alias, 0, 64
	.other		__nv_reservedSMEM_offset_0_alias,@"STO_CUDA_RESERVED_SHARED STV_DEFAULT"
__nv_reservedSMEM_offset_0_alias:
	.zero		0
	.zero		64


//--------------------- .nv.shared.kernelMain     --------------------------
	.section	.nv.shared.kernelMain,"aw",@nobits
	.sectionflags	@""
	.align	4
.nv.shared.kernelMain:
	.zero		5120


//--------------------- .nv.constant0.kernelPrepare --------------------------
	.section	.nv.constant0.kernelPrepare,"a",@progbits
	.sectionflags	@""
	.align	4
.nv.constant0.kernelPrepare:
	.zero		920


//--------------------- .nv.constant0.kernelMain  --------------------------
	.section	.nv.constant0.kernelMain,"a",@progbits
	.sectionflags	@""
	.align	4
.nv.constant0.kernelMain:
	.zero		912


//--------------------- SYMBOLS --------------------------

	.type		.nv.reservedSmem.offset0,@object
	.size		.nv.reservedSmem.offset0,0x4
	.type		.nv.reservedSmem.cap,@object
	.size		.nv.reservedSmem.cap,0x4
